//
// Generated by NVIDIA NVVM Compiler
//
// Compiler Build ID: CL-36424714
// Cuda compilation tools, release 13.0, V13.0.88
// Based on NVVM 20.0.0
//

.version 9.0
.target sm_100
.address_size 64

	// .globl	_Z7getHitsPi
.global .align 4 .b8 precalc_xorwow_matrix[102400];
.global .align 4 .b8 precalc_xorwow_offset_matrix[102400];
.global .align 4 .b8 mrg32k3aM1[2304];
.global .align 4 .b8 mrg32k3aM2[2304];
.global .align 4 .b8 mrg32k3aM1SubSeq[2016];
.global .align 4 .b8 mrg32k3aM2SubSeq[2016];
.global .align 4 .b8 mrg32k3aM1Seq[2304];
.global .align 4 .b8 mrg32k3aM2Seq[2304];
.const .align 8 .b8 __cr_lgamma_table[72];
// _ZZ7getHitsPiE5cache has been demoted

.visible .entry _Z7getHitsPi(
	.param .u64 .ptr .align 1 _Z7getHitsPi_param_0
)
{
	.reg .pred 	%p<9>;
	.reg .b32 	%r<70>;
	.reg .b64 	%rd<5>;
	.reg .b64 	%fd<9>;
	// demoted variable
	.shared .align 4 .b8 _ZZ7getHitsPiE5cache[128];
	ld.param.u64 	%rd1, [_Z7getHitsPi_param_0];
	mov.u32 	%r1, %tid.x;
	mov.u32 	%r2, %ctaid.x;
	mov.u32 	%r69, %ntid.x;
	mad.lo.s32 	%r60, %r2, %r69, %r1;
	setp.gt.s32 	%p1, %r60, 102399;
	mov.b32 	%r68, 0;
	@%p1 bra 	$L__BB0_3;
	xor.b32  	%r31, %r60, -1429050551;
	mul.lo.s32 	%r32, %r31, 1099087573;
	setp.gt.s32 	%p2, %r60, -1;
	selp.b32 	%r33, -644748465, -1947113066, %p2;
	add.s32 	%r64, %r32, 5783321;
	xor.b32  	%r63, %r33, 88675123;
	add.s32 	%r66, %r33, 521288629;
	xor.b32  	%r65, %r32, 362436069;
	add.s32 	%r67, %r32, 123456789;
	mov.u32 	%r34, %nctaid.x;
	mul.lo.s32 	%r10, %r69, %r34;
	add.s32 	%r35, %r33, %r32;
	add.s32 	%r62, %r35, 6615241;
	mov.b32 	%r68, 0;
$L__BB0_2:
	mov.u32 	%r17, %r66;
	mov.u32 	%r66, %r64;
	mov.u32 	%r18, %r63;
	shr.u32 	%r36, %r67, 2;
	xor.b32  	%r37, %r36, %r67;
	shl.b32 	%r38, %r66, 4;
	shl.b32 	%r39, %r37, 1;
	xor.b32  	%r40, %r38, %r39;
	xor.b32  	%r41, %r40, %r66;
	xor.b32  	%r63, %r41, %r37;
	add.s32 	%r42, %r62, %r63;
	add.s32 	%r43, %r42, 362437;
	cvt.rn.f64.u32 	%fd1, %r43;
	div.rn.f64 	%fd2, %fd1, 0d41DFFFFFFFC00000;
	fma.rn.f64 	%fd3, %fd2, 0d4000000000000000, 0dBFF0000000000000;
	shr.u32 	%r44, %r65, 2;
	xor.b32  	%r45, %r44, %r65;
	shl.b32 	%r46, %r63, 4;
	shl.b32 	%r47, %r45, 1;
	xor.b32  	%r48, %r47, %r46;
	xor.b32  	%r49, %r48, %r45;
	xor.b32  	%r64, %r49, %r63;
	add.s32 	%r62, %r62, 724874;
	add.s32 	%r50, %r64, %r62;
	cvt.rn.f64.u32 	%fd4, %r50;
	div.rn.f64 	%fd5, %fd4, 0d41DFFFFFFFC00000;
	fma.rn.f64 	%fd6, %fd5, 0d4000000000000000, 0dBFF0000000000000;
	mul.f64 	%fd7, %fd6, %fd6;
	fma.rn.f64 	%fd8, %fd3, %fd3, %fd7;
	setp.le.f64 	%p3, %fd8, 0d3FF0000000000000;
	selp.u32 	%r51, 1, 0, %p3;
	add.s32 	%r68, %r68, %r51;
	add.s32 	%r60, %r60, %r10;
	setp.lt.s32 	%p4, %r60, 102400;
	mov.u32 	%r65, %r18;
	mov.u32 	%r67, %r17;
	@%p4 bra 	$L__BB0_2;
$L__BB0_3:
	shl.b32 	%r52, %r1, 2;
	mov.u32 	%r53, _ZZ7getHitsPiE5cache;
	add.s32 	%r26, %r53, %r52;
	st.shared.u32 	[%r26], %r68;
	bar.sync 	0;
	setp.lt.u32 	%p5, %r69, 2;
	@%p5 bra 	$L__BB0_7;
$L__BB0_4:
	shr.u32 	%r28, %r69, 1;
	setp.ge.u32 	%p6, %r1, %r28;
	@%p6 bra 	$L__BB0_6;
	shl.b32 	%r54, %r28, 2;
	add.s32 	%r55, %r26, %r54;
	ld.shared.u32 	%r56, [%r55];
	ld.shared.u32 	%r57, [%r26];
	add.s32 	%r58, %r57, %r56;
	st.shared.u32 	[%r26], %r58;
$L__BB0_6:
	bar.sync 	0;
	setp.gt.u32 	%p7, %r69, 3;
	mov.u32 	%r69, %r28;
	@%p7 bra 	$L__BB0_4;
$L__BB0_7:
	setp.ne.s32 	%p8, %r1, 0;
	@%p8 bra 	$L__BB0_9;
	ld.shared.u32 	%r59, [_ZZ7getHitsPiE5cache];
	cvta.to.global.u64 	%rd2, %rd1;
	mul.wide.u32 	%rd3, %r2, 4;
	add.s64 	%rd4, %rd2, %rd3;
	st.global.u32 	[%rd4], %r59;
$L__BB0_9:
	ret;

}


// ===== COMPILED SASS (sm_100) =====

	.target	sm_100

	.elftype	@"ET_EXEC"


//--------------------- .note.nv.tkinfo           --------------------------
	.section	.note.nv.tkinfo,"",@"SHT_NOTE"
	.sectionflags	@"SHF_NOTE_NV_TKINFO"
	.tkinfo
        /*0018*/ 	.word	0x00000002
        /*0030*/ 	.string	""
        /*0030*/ 	.string	"ptxas"
        /*0030*/ 	.string	"Cuda compilation tools, release 13.0, V13.0.88"
        /*0030*/ 	.string	"Build cuda_13.0.r13.0/compiler.36424714_0"
        /*0030*/ 	.string	"-arch sm_100 -m 64 "



//--------------------- .note.nv.cuinfo           --------------------------
	.section	.note.nv.cuinfo,"",@"SHT_NOTE"
	.sectionflags	@"SHF_NOTE_NV_CUINFO"
        /*0018*/ 	.short	0x0002
        /*001a*/ 	.short	0x0064
        /*001c*/ 	.short	0x0082
	.zero		2


//--------------------- .nv.info                  --------------------------
	.section	.nv.info,"",@"SHT_CUDA_INFO"
	.align	4


	//----- nvinfo : EIATTR_REGCOUNT
	.align		4
        /*0000*/ 	.byte	0x04, 0x2f
        /*0002*/ 	.short	(.L_10 - .L_9)
	.align		4
.L_9:
        /*0004*/ 	.word	index@(_Z7getHitsPi)
        /*0008*/ 	.word	0x00000024


	//----- nvinfo : EIATTR_FRAME_SIZE
	.align		4
.L_10:
        /*000c*/ 	.byte	0x04, 0x11
        /*000e*/ 	.short	(.L_12 - .L_11)
	.align		4
.L_11:
        /*0010*/ 	.word	index@($__internal_0_$__cuda_sm20_div_rn_f64_full)
        /*0014*/ 	.word	0x00000000


	//----- nvinfo : EIATTR_FRAME_SIZE
	.align		4
.L_12:
        /*0018*/ 	.byte	0x04, 0x11
        /*001a*/ 	.short	(.L_14 - .L_13)
	.align		4
.L_13:
        /*001c*/ 	.word	index@(_Z7getHitsPi)
        /*0020*/ 	.word	0x00000000


	//----- nvinfo : EIATTR_MIN_STACK_SIZE
	.align		4
.L_14:
        /*0024*/ 	.byte	0x04, 0x12
        /*0026*/ 	.short	(.L_16 - .L_15)
	.align		4
.L_15:
        /*0028*/ 	.word	index@(_Z7getHitsPi)
        /*002c*/ 	.word	0x00000000
.L_16:


//--------------------- .nv.compat                --------------------------
	.section	.nv.compat,"",@"SHT_CUDA_COMPAT_INFO"
	.align	4
        /*0000*/ 	.byte	0x02, 0x09, 0x00, 0x00, 0x02, 0x02, 0x01, 0x00, 0x02, 0x05, 0x05, 0x00, 0x03, 0x07, 0x01, 0x01
        /*0010*/ 	.byte	0x02, 0x03, 0x00, 0x00, 0x02, 0x06, 0x01, 0x00, 0x04, 0x0b, 0x08, 0x00, 0x01, 0x00, 0x00, 0x00
        /*0020*/ 	.byte	0x00, 0x00, 0x00, 0x00


//--------------------- .nv.info._Z7getHitsPi     --------------------------
	.section	.nv.info._Z7getHitsPi,"",@"SHT_CUDA_INFO"
	.sectionflags	@""
	.align	4


	//----- nvinfo : EIATTR_CUDA_API_VERSION
	.align		4
        /*0000*/ 	.byte	0x04, 0x37
        /*0002*/ 	.short	(.L_18 - .L_17)
.L_17:
        /*0004*/ 	.word	0x00000082


	//----- nvinfo : EIATTR_KPARAM_INFO
	.align		4
.L_18:
        /*0008*/ 	.byte	0x04, 0x17
        /*000a*/ 	.short	(.L_20 - .L_19)
.L_19:
        /*000c*/ 	.word	0x00000000
        /*0010*/ 	.short	0x0000
        /*0012*/ 	.short	0x0000
        /*0014*/ 	.byte	0x00, 0xf5, 0x21, 0x00


	//----- nvinfo : EIATTR_SPARSE_MMA_MASK
	.align		4
.L_20:
        /*0018*/ 	.byte	0x03, 0x50
        /*001a*/ 	.short	0x0000


	//----- nvinfo : EIATTR_MAXREG_COUNT
	.align		4
        /*001c*/ 	.byte	0x03, 0x1b
        /*001e*/ 	.short	0x00ff


	//----- nvinfo : EIATTR_NUM_BARRIERS
	.align		4
        /*0020*/ 	.byte	0x02, 0x4c
        /*0022*/ 	.byte	0x01
	.zero		1


	//----- nvinfo : EIATTR_MERCURY_ISA_VERSION
	.align		4
        /*0024*/ 	.byte	0x03, 0x5f
        /*0026*/ 	.short	0x0101


	//----- nvinfo : EIATTR_VRC_CTA_INIT_COUNT
	.align		4
        /*0028*/ 	.byte	0x02, 0x4a
	.zero		1
	.zero		1


	//----- nvinfo : EIATTR_EXIT_INSTR_OFFSETS
	.align		4
        /*002c*/ 	.byte	0x04, 0x1c
        /*002e*/ 	.short	(.L_22 - .L_21)


	//   ....[0]....
.L_21:
        /*0030*/ 	.word	0x000007d0


	//   ....[1]....
        /*0034*/ 	.word	0x00000860


	//----- nvinfo : EIATTR_CRS_STACK_SIZE
	.align		4
.L_22:
        /*0038*/ 	.byte	0x04, 0x1e
        /*003a*/ 	.short	(.L_24 - .L_23)
.L_23:
        /*003c*/ 	.word	0x00000000


	//----- nvinfo : EIATTR_CBANK_PARAM_SIZE
	.align		4
.L_24:
        /*0040*/ 	.byte	0x03, 0x19
        /*0042*/ 	.short	0x0008


	//----- nvinfo : EIATTR_PARAM_CBANK
	.align		4
        /*0044*/ 	.byte	0x04, 0x0a
        /*0046*/ 	.short	(.L_26 - .L_25)
	.align		4
.L_25:
        /*0048*/ 	.word	index@(.nv.constant0._Z7getHitsPi)
        /*004c*/ 	.short	0x0380
        /*004e*/ 	.short	0x0008


	//----- nvinfo : EIATTR_SW_WAR
	.align		4
.L_26:
        /*0050*/ 	.byte	0x04, 0x36
        /*0052*/ 	.short	(.L_28 - .L_27)
.L_27:
        /*0054*/ 	.word	0x00000008
.L_28:


//--------------------- .nv.callgraph             --------------------------
	.section	.nv.callgraph,"",@"SHT_CUDA_CALLGRAPH"
	.align	4
	.sectionentsize	8
	.align		4
        /*0000*/ 	.word	0x00000000
	.align		4
        /*0004*/ 	.word	0xffffffff
	.align		4
        /*0008*/ 	.word	0x00000000
	.align		4
        /*000c*/ 	.word	0xfffffffe
	.align		4
        /*0010*/ 	.word	0x00000000
	.align		4
        /*0014*/ 	.word	0xfffffffd
	.align		4
        /*0018*/ 	.word	0x00000000
	.align		4
        /*001c*/ 	.word	0xfffffffc


//--------------------- .nv.constant4             --------------------------
	.section	.nv.constant4,"a",@progbits
	.align	8
	.align		8
.nv.constant4:
        /*0000*/ 	.dword	precalc_xorwow_matrix
	.align		8
        /*0008*/ 	.dword	precalc_xorwow_offset_matrix
	.align		8
        /*0010*/ 	.dword	mrg32k3aM1
	.align		8
        /*0018*/ 	.dword	mrg32k3aM2
	.align		8
        /*0020*/ 	.dword	mrg32k3aM1SubSeq
	.align		8
        /*0028*/ 	.dword	mrg32k3aM2SubSeq
	.align		8
        /*0030*/ 	.dword	mrg32k3aM1Seq
	.align		8
        /*0038*/ 	.dword	mrg32k3aM2Seq


//--------------------- .nv.constant3             --------------------------
	.section	.nv.constant3,"a",@progbits
	.align	8
.nv.constant3:
	.type		__cr_lgamma_table,@object
	.size		__cr_lgamma_table,(.L_8 - __cr_lgamma_table)
__cr_lgamma_table:
        /*0000*/ 	.byte	0x00, 0x00, 0x00, 0x00, 0x00, 0x00, 0x00, 0x00, 0x00, 0x00, 0x00, 0x00, 0x00, 0x00, 0x00, 0x00
        /*0010*/ 	.byte	0xef, 0x39, 0xfa, 0xfe, 0x42, 0x2e, 0xe6, 0x3f, 0x02, 0x20, 0x2a, 0xfa, 0x0b, 0xab, 0xfc, 0x3f
        /*0020*/ 	.byte	0xf9, 0x2c, 0x92, 0x7c, 0xa7, 0x6c, 0x09, 0x40, 0xc9, 0x79, 0x44, 0x3c, 0x64, 0x26, 0x13, 0x40
        /*0030*/ 	.byte	0xca, 0x01, 0xcf, 0x3a, 0x27, 0x51, 0x1a, 0x40, 0x30, 0xcc, 0x2d, 0xf3, 0xe1, 0x0c, 0x21, 0x40
        /*0040*/ 	.byte	0x0d, 0xb7, 0xfc, 0x82, 0x8e, 0x35, 0x25, 0x40
.L_8:


//--------------------- .text._Z7getHitsPi        --------------------------
	.section	.text._Z7getHitsPi,"ax",@progbits
	.align	128
        .global         _Z7getHitsPi
        .type           _Z7getHitsPi,@function
        .size           _Z7getHitsPi,(.L_x_15 - _Z7getHitsPi)
        .other          _Z7getHitsPi,@"STO_CUDA_ENTRY STV_DEFAULT"
_Z7getHitsPi:
.text._Z7getHitsPi:
[----:B------:R-:W-:Y:S01]  /*0000*/  LDC R1, c[0x0][0x37c] ;  /* 0x0000df00ff017b82 */ /* 0x000fe20000000800 */
[----:B------:R-:W0:Y:S01]  /*0010*/  S2R R2, SR_TID.X ;  /* 0x0000000000027919 */ /* 0x000e220000002100 */
[----:B------:R-:W1:Y:S01]  /*0020*/  LDCU UR4, c[0x0][0x360] ;  /* 0x00006c00ff0477ac */ /* 0x000e620008000800 */
[----:B------:R-:W-:Y:S01]  /*0030*/  BSSY.RECONVERGENT B0, `(.L_x_0) ;  /* 0x0000065000007945 */ /* 0x000fe20003800200 */
[----:B------:R-:W-:Y:S01]  /*0040*/  IMAD.MOV.U32 R4, RZ, RZ, RZ ;  /* 0x000000ffff047224 */ /* 0x000fe200078e00ff */
[----:B------:R-:W0:Y:S01]  /*0050*/  S2R R3, SR_CTAID.X ;  /* 0x0000000000037919 */ /* 0x000e220000002500 */
[----:B-1----:R-:W-:Y:S02]  /*0060*/  IMAD.U32 R5, RZ, RZ, UR4 ;  /* 0x00000004ff057e24 */ /* 0x002fe4000f8e00ff */
[----:B0-----:R-:W-:-:S05]  /*0070*/  IMAD R6, R3, UR4, R2 ;  /* 0x0000000403067c24 */ /* 0x001fca000f8e0202 */
[----:B------:R-:W-:-:S13]  /*0080*/  ISETP.GT.AND P0, PT, R6, 0x18fff, PT ;  /* 0x00018fff0600780c */ /* 0x000fda0003f04270 */
[----:B------:R-:W-:Y:S05]  /*0090*/  @P0 BRA `(.L_x_1) ;  /* 0x0000000400780947 */ /* 0x000fea0003800000 */
[----:B------:R-:W0:Y:S01]  /*00a0*/  LDCU UR4, c[0x0][0x370] ;  /* 0x00006e00ff0477ac */ /* 0x000e220008000800 */
[----:B------:R-:W-:Y:S01]  /*00b0*/  IMAD.MOV.U32 R11, RZ, RZ, -0x266e14b1 ;  /* 0xd991eb4fff0b7424 */ /* 0x000fe200078e00ff */
[C---:B------:R-:W-:Y:S01]  /*00c0*/  ISETP.GT.AND P0, PT, R6.reuse, -0x1, PT ;  /* 0xffffffff0600780c */ /* 0x040fe20003f04270 */
[----:B------:R-:W-:Y:S01]  /*00d0*/  IMAD.MOV.U32 R4, RZ, RZ, RZ ;  /* 0x000000ffff047224 */ /* 0x000fe200078e00ff */
[----:B------:R-:W-:Y:S02]  /*00e0*/  LOP3.LUT R0, R6, 0xaad26b49, RZ, 0x3c, !PT ;  /* 0xaad26b4906007812 */ /* 0x000fe400078e3cff */
[----:B------:R-:W-:-:S03]  /*00f0*/  SEL R11, R11, 0x8bf16996, P0 ;  /* 0x8bf169960b0b7807 */ /* 0x000fc60000000000 */
[----:B------:R-:W-:Y:S01]  /*0100*/  IMAD R0, R0, 0x4182bed5, RZ ;  /* 0x4182bed500007824 */ /* 0x000fe200078e02ff */
[C---:B------:R-:W-:Y:S01]  /*0110*/  LOP3.LUT R8, R11.reuse, 0x5491333, RZ, 0x3c, !PT ;  /* 0x054913330b087812 */ /* 0x040fe200078e3cff */
[C---:B------:R-:W-:Y:S02]  /*0120*/  VIADD R9, R11.reuse, 0x1f123bb5 ;  /* 0x1f123bb50b097836 */ /* 0x040fe40000000000 */
[C---:B------:R-:W-:Y:S01]  /*0130*/  VIADD R10, R0.reuse, 0x583f19 ;  /* 0x00583f19000a7836 */ /* 0x040fe20000000000 */
[----:B------:R-:W-:Y:S01]  /*0140*/  IADD3 R11, PT, PT, R11, 0x64f0c9, R0 ;  /* 0x0064f0c90b0b7810 */ /* 0x000fe20007ffe000 */
[C---:B------:R-:W-:Y:S01]  /*0150*/  VIADD R29, R0.reuse, 0x75bcd15 ;  /* 0x075bcd15001d7836 */ /* 0x040fe20000000000 */
[----:B------:R-:W-:Y:S01]  /*0160*/  LOP3.LUT R12, R0, 0x159a55e5, RZ, 0x3c, !PT ;  /* 0x159a55e5000c7812 */ /* 0x000fe200078e3cff */
[----:B0-----:R-:W-:-:S07]  /*0170*/  IMAD R7, R5, UR4, RZ ;  /* 0x0000000405077c24 */ /* 0x001fce000f8e02ff */
.L_x_6:
[----:B------:R-:W0:Y:S01]  /*0180*/  MUFU.RCP64H R17, 2.14748262400000000000e+09 ;  /* 0x41dfffff00117908 */ /* 0x000e220000001800 */
[----:B------:R-:W-:Y:S01]  /*0190*/  IMAD.MOV.U32 R14, RZ, RZ, -0x400000 ;  /* 0xffc00000ff0e7424 */ /* 0x000fe200078e00ff */
[----:B------:R-:W-:Y:S01]  /*01a0*/  SHF.R.U32.HI R0, RZ, 0x2, R29 ;  /* 0x00000002ff007819 */ /* 0x000fe2000001161d */
[----:B------:R-:W-:Y:S01]  /*01b0*/  IMAD.MOV.U32 R15, RZ, RZ, 0x41dfffff ;  /* 0x41dfffffff0f7424 */ /* 0x000fe200078e00ff */
[----:B------:R-:W-:Y:S01]  /*01c0*/  BSSY.RECONVERGENT B1, `(.L_x_2) ;  /* 0x000001e000017945 */ /* 0x000fe20003800200 */
[----:B------:R-:W-:Y:S01]  /*01d0*/  IMAD.MOV.U32 R16, RZ, RZ, 0x1 ;  /* 0x00000001ff107424 */ /* 0x000fe200078e00ff */
[----:B------:R-:W-:Y:S01]  /*01e0*/  LOP3.LUT R0, R0, R29, RZ, 0x3c, !PT ;  /* 0x0000001d00007212 */ /* 0x000fe200078e3cff */
[----:B------:R-:W-:Y:S02]  /*01f0*/  IMAD.SHL.U32 R13, R10, 0x10, RZ ;  /* 0x000000100a0d7824 */ /* 0x000fe400078e00ff */
[----:B------:R-:W-:Y:S02]  /*0200*/  IMAD.MOV.U32 R28, RZ, RZ, R8 ;  /* 0x000000ffff1c7224 */ /* 0x000fe400078e0008 */
[----:B------:R-:W-:-:S02]  /*0210*/  IMAD.SHL.U32 R20, R0, 0x2, RZ ;  /* 0x0000000200147824 */ /* 0x000fc400078e00ff */
[----:B------:R-:W-:Y:S02]  /*0220*/  IMAD.MOV.U32 R29, RZ, RZ, R9 ;  /* 0x000000ffff1d7224 */ /* 0x000fe400078e0009 */
[----:B------:R-:W-:Y:S01]  /*0230*/  IMAD.MOV.U32 R9, RZ, RZ, R10 ;  /* 0x000000ffff097224 */ /* 0x000fe200078e000a */
[----:B------:R-:W-:Y:S01]  /*0240*/  LOP3.LUT R13, R10, R13, R20, 0x96, !PT ;  /* 0x0000000d0a0d7212 */ /* 0x000fe200078e9614 */
[----:B0-----:R-:W-:-:S03]  /*0250*/  DFMA R18, R16, -R14, 1 ;  /* 0x3ff000001012742b */ /* 0x001fc6000000080e */
[----:B------:R-:W-:-:S05]  /*0260*/  LOP3.LUT R8, R13, R0, RZ, 0x3c, !PT ;  /* 0x000000000d087212 */ /* 0x000fca00078e3cff */
[----:B------:R-:W-:-:S08]  /*0270*/  DFMA R18, R18, R18, R18 ;  /* 0x000000121212722b */ /* 0x000fd00000000012 */
[----:B------:R-:W-:Y:S01]  /*0280*/  DFMA R16, R16, R18, R16 ;  /* 0x000000121010722b */ /* 0x000fe20000000010 */
[----:B------:R-:W-:-:S07]  /*0290*/  IADD3 R18, PT, PT, R11, 0x587c5, R8 ;  /* 0x000587c50b127810 */ /* 0x000fce0007ffe008 */
[C---:B------:R-:W-:Y:S01]  /*02a0*/  DFMA R20, R16.reuse, -R14, 1 ;  /* 0x3ff000001014742b */ /* 0x040fe2000000080e */
[----:B------:R-:W0:Y:S07]  /*02b0*/  I2F.F64.U32 R18, R18 ;  /* 0x0000001200127312 */ /* 0x000e2e0000201800 */
[----:B------:R-:W-:-:S08]  /*02c0*/  DFMA R20, R16, R20, R16 ;  /* 0x000000141014722b */ /* 0x000fd00000000010 */
[----:B0-----:R-:W-:Y:S01]  /*02d0*/  DMUL R16, R18, R20 ;  /* 0x0000001412107228 */ /* 0x001fe20000000000 */
[----:B------:R-:W-:-:S07]  /*02e0*/  FSETP.GEU.AND P1, PT, |R19|, 6.5827683646048100446e-37, PT ;  /* 0x036000001300780b */ /* 0x000fce0003f2e200 */
[----:B------:R-:W-:-:S08]  /*02f0*/  DFMA R14, R16, -R14, R18 ;  /* 0x8000000e100e722b */ /* 0x000fd00000000012 */
[----:B------:R-:W-:Y:S01]  /*0300*/  DFMA R14, R20, R14, R16 ;  /* 0x0000000e140e722b */ /* 0x000fe20000000010 */
[----:B------:R-:W-:Y:S02]  /*0310*/  IMAD.MOV.U32 R16, RZ, RZ, -0x400000 ;  /* 0xffc00000ff107424 */ /* 0x000fe400078e00ff */
[----:B------:R-:W-:-:S07]  /*0320*/  IMAD.MOV.U32 R17, RZ, RZ, 0x41dfffff ;  /* 0x41dfffffff117424 */ /* 0x000fce00078e00ff */
[----:B------:R-:W-:-:S05]  /*0330*/  FFMA R0, RZ, 27.999998092651367188, R15 ;  /* 0x41dfffffff007823 */ /* 0x000fca000000000f */
[----:B------:R-:W-:-:S13]  /*0340*/  FSETP.GT.AND P0, PT, |R0|, 1.469367938527859385e-39, PT ;  /* 0x001000000000780b */ /* 0x000fda0003f04200 */
[----:B------:R-:W-:Y:S05]  /*0350*/  @P0 BRA P1, `(.L_x_3) ;  /* 0x0000000000100947 */ /* 0x000fea0000800000 */
[----:B------:R-:W-:-:S07]  /*0360*/  MOV R0, 0x380 ;  /* 0x0000038000007802 */ /* 0x000fce0000000f00 */
[----:B------:R-:W-:Y:S05]  /*0370*/  CALL.REL.NOINC `($__internal_0_$__cuda_sm20_div_rn_f64_full) ;  /* 0x00000004003c7944 */ /* 0x000fea0003c00000 */
[----:B------:R-:W-:Y:S02]  /*0380*/  IMAD.MOV.U32 R14, RZ, RZ, R20 ;  /* 0x000000ffff0e7224 */ /* 0x000fe400078e0014 */
[----:B------:R-:W-:-:S07]  /*0390*/  IMAD.MOV.U32 R15, RZ, RZ, R21 ;  /* 0x000000ffff0f7224 */ /* 0x000fce00078e0015 */
.L_x_3:
[----:B------:R-:W-:Y:S05]  /*03a0*/  BSYNC.RECONVERGENT B1 ;  /* 0x0000000000017941 */ /* 0x000fea0003800200 */
.L_x_2:
        /* <DEDUP_REMOVED lines=8> */
[----:B------:R-:W-:Y:S02]  /*0430*/  VIADD R11, R11, 0xb0f8a ;  /* 0x000b0f8a0b0b7836 */ /* 0x000fe40000000000 */
[----:B------:R-:W-:-:S05]  /*0440*/  IMAD.SHL.U32 R10, R13, 0x2, RZ ;  /* 0x000000020d0a7824 */ /* 0x000fca00078e00ff */
[----:B------:R-:W-:Y:S01]  /*0450*/  LOP3.LUT R13, R13, R10, R0, 0x96, !PT ;  /* 0x0000000a0d0d7212 */ /* 0x000fe200078e9600 */
[----:B0-----:R-:W-:-:S03]  /*0460*/  DFMA R18, R22, -R20, 1 ;  /* 0x3ff000001612742b */ /* 0x001fc60000000814 */
[----:B------:R-:W-:-:S05]  /*0470*/  LOP3.LUT R10, R13, R8, RZ, 0x3c, !PT ;  /* 0x000000080d0a7212 */ /* 0x000fca00078e3cff */
[----:B------:R-:W-:-:S08]  /*0480*/  DFMA R18, R18, R18, R18 ;  /* 0x000000121212722b */ /* 0x000fd00000000012 */
[----:B------:R-:W-:Y:S01]  /*0490*/  DFMA R22, R22, R18, R22 ;  /* 0x000000121616722b */ /* 0x000fe20000000016 */
[----:B------:R-:W-:-:S07]  /*04a0*/  IMAD.IADD R18, R10, 0x1, R11 ;  /* 0x000000010a127824 */ /* 0x000fce00078e020b */
[C---:B------:R-:W-:Y:S01]  /*04b0*/  DFMA R12, R22.reuse, -R20, 1 ;  /* 0x3ff00000160c742b */ /* 0x040fe20000000814 */
[----:B------:R-:W0:Y:S07]  /*04c0*/  I2F.F64.U32 R18, R18 ;  /* 0x0000001200127312 */ /* 0x000e2e0000201800 */
[----:B------:R-:W-:-:S08]  /*04d0*/  DFMA R12, R22, R12, R22 ;  /* 0x0000000c160c722b */ /* 0x000fd00000000016 */
[----:B0-----:R-:W-:Y:S01]  /*04e0*/  DMUL R22, R12, R18 ;  /* 0x000000120c167228 */ /* 0x001fe20000000000 */
[----:B------:R-:W-:-:S07]  /*04f0*/  FSETP.GEU.AND P1, PT, |R19|, 6.5827683646048100446e-37, PT ;  /* 0x036000001300780b */ /* 0x000fce0003f2e200 */
[----:B------:R-:W-:-:S08]  /*0500*/  DFMA R20, R22, -R20, R18 ;  /* 0x800000141614722b */ /* 0x000fd00000000012 */
[----:B------:R-:W-:Y:S01]  /*0510*/  DFMA R20, R12, R20, R22 ;  /* 0x000000140c14722b */ /* 0x000fe20000000016 */
[----:B------:R-:W-:Y:S02]  /*0520*/  IMAD.MOV.U32 R12, RZ, RZ, 0x0 ;  /* 0x00000000ff0c7424 */ /* 0x000fe400078e00ff */
[----:B------:R-:W-:-:S07]  /*0530*/  IMAD.MOV.U32 R13, RZ, RZ, 0x40000000 ;  /* 0x40000000ff0d7424 */ /* 0x000fce00078e00ff */
[----:B------:R-:W-:Y:S01]  /*0540*/  FFMA R0, RZ, 27.999998092651367188, R21 ;  /* 0x41dfffffff007823 */ /* 0x000fe20000000015 */
[----:B------:R-:W-:-:S04]  /*0550*/  DFMA R12, R14, R12, -1 ;  /* 0xbff000000e0c742b */ /* 0x000fc8000000000c */
[----:B------:R-:W-:-:S13]  /*0560*/  FSETP.GT.AND P0, PT, |R0|, 1.469367938527859385e-39, PT ;  /* 0x001000000000780b */ /* 0x000fda0003f04200 */
[----:B------:R-:W-:Y:S05]  /*0570*/  @P0 BRA P1, `(.L_x_5) ;  /* 0x0000000000080947 */ /* 0x000fea0000800000 */
[----:B------:R-:W-:-:S07]  /*0580*/  MOV R0, 0x5a0 ;  /* 0x000005a000007802 */ /* 0x000fce0000000f00 */
[----:B------:R-:W-:Y:S05]  /*0590*/  CALL.REL.NOINC `($__internal_0_$__cuda_sm20_div_rn_f64_full) ;  /* 0x0000000000b47944 */ /* 0x000fea0003c00000 */
.L_x_5:
[----:B------:R-:W-:Y:S05]  /*05a0*/  BSYNC.RECONVERGENT B1 ;  /* 0x0000000000017941 */ /* 0x000fea0003800200 */
.L_x_4:
[----:B------:R-:W-:Y:S01]  /*05b0*/  IMAD.MOV.U32 R14, RZ, RZ, 0x0 ;  /* 0x00000000ff0e7424 */ /* 0x000fe200078e00ff */
[----:B------:R-:W-:Y:S01]  /*05c0*/  IADD3 R0, PT, PT, R4, 0x1, RZ ;  /* 0x0000000104007810 */ /* 0x000fe20007ffe0ff */
[----:B------:R-:W-:Y:S02]  /*05d0*/  IMAD.MOV.U32 R15, RZ, RZ, 0x40000000 ;  /* 0x40000000ff0f7424 */ /* 0x000fe400078e00ff */
[----:B------:R-:W-:-:S04]  /*05e0*/  IMAD.IADD R6, R7, 0x1, R6 ;  /* 0x0000000107067824 */ /* 0x000fc800078e0206 */
[----:B------:R-:W-:Y:S01]  /*05f0*/  DFMA R20, R20, R14, -1 ;  /* 0xbff000001414742b */ /* 0x000fe2000000000e */
[----:B------:R-:W-:-:S07]  /*0600*/  ISETP.GE.AND P1, PT, R6, 0x19000, PT ;  /* 0x000190000600780c */ /* 0x000fce0003f26270 */
[----:B------:R-:W-:-:S08]  /*0610*/  DMUL R20, R20, R20 ;  /* 0x0000001414147228 */ /* 0x000fd00000000000 */
[----:B------:R-:W-:Y:S01]  /*0620*/  DFMA R20, R12, R12, R20 ;  /* 0x0000000c0c14722b */ /* 0x000fe20000000014 */
[----:B------:R-:W-:-:S07]  /*0630*/  IMAD.MOV.U32 R12, RZ, RZ, R28 ;  /* 0x000000ffff0c7224 */ /* 0x000fce00078e001c */
[----:B------:R-:W-:-:S14]  /*0640*/  DSETP.GTU.AND P0, PT, R20, 1, PT ;  /* 0x3ff000001400742a */ /* 0x000fdc0003f0c000 */
[----:B------:R-:W-:-:S04]  /*0650*/  @P0 IMAD.MOV R0, RZ, RZ, R4 ;  /* 0x000000ffff000224 */ /* 0x000fc800078e0204 */
[----:B------:R-:W-:Y:S01]  /*0660*/  IMAD.MOV.U32 R4, RZ, RZ, R0 ;  /* 0x000000ffff047224 */ /* 0x000fe200078e0000 */
[----:B------:R-:W-:Y:S06]  /*0670*/  @!P1 BRA `(.L_x_6) ;  /* 0xfffffff800c09947 */ /* 0x000fec000383ffff */
.L_x_1:
[----:B------:R-:W-:Y:S05]  /*0680*/  BSYNC.RECONVERGENT B0 ;  /* 0x0000000000007941 */ /* 0x000fea0003800200 */
.L_x_0:
[----:B------:R-:W0:Y:S01]  /*0690*/  S2UR UR5, SR_CgaCtaId ;  /* 0x00000000000579c3 */ /* 0x000e220000008800 */
[----:B------:R-:W-:Y:S01]  /*06a0*/  UMOV UR4, 0x400 ;  /* 0x0000040000047882 */ /* 0x000fe20000000000 */
[----:B------:R-:W-:Y:S02]  /*06b0*/  ISETP.GE.U32.AND P0, PT, R5, 0x2, PT ;  /* 0x000000020500780c */ /* 0x000fe40003f06070 */
[----:B------:R-:W-:Y:S01]  /*06c0*/  ISETP.NE.AND P1, PT, R2, RZ, PT ;  /* 0x000000ff0200720c */ /* 0x000fe20003f25270 */
[----:B0-----:R-:W-:-:S06]  /*06d0*/  ULEA UR4, UR5, UR4, 0x18 ;  /* 0x0000000405047291 */ /* 0x001fcc000f8ec0ff */
[----:B------:R-:W-:-:S05]  /*06e0*/  LEA R7, R2, UR4, 0x2 ;  /* 0x0000000402077c11 */ /* 0x000fca000f8e10ff */
[----:B------:R0:W-:Y:S01]  /*06f0*/  STS [R7], R4 ;  /* 0x0000000407007388 */ /* 0x0001e20000000800 */
[----:B------:R-:W-:Y:S06]  /*0700*/  BAR.SYNC.DEFER_BLOCKING 0x0 ;  /* 0x0000000000007b1d */ /* 0x000fec0000010000 */
[----:B------:R-:W-:Y:S05]  /*0710*/  @!P0 BRA `(.L_x_7) ;  /* 0x00000000002c8947 */ /* 0x000fea0003800000 */
.L_x_8:
[----:B------:R-:W-:-:S04]  /*0720*/  SHF.R.U32.HI R6, RZ, 0x1, R5 ;  /* 0x00000001ff067819 */ /* 0x000fc80000011605 */
[----:B------:R-:W-:-:S13]  /*0730*/  ISETP.GE.U32.AND P0, PT, R2, R6, PT ;  /* 0x000000060200720c */ /* 0x000fda0003f06070 */
[----:B------:R-:W-:Y:S01]  /*0740*/  @!P0 IMAD R0, R6, 0x4, R7 ;  /* 0x0000000406008824 */ /* 0x000fe200078e0207 */
[----:B------:R-:W-:Y:S05]  /*0750*/  @!P0 LDS R9, [R7] ;  /* 0x0000000007098984 */ /* 0x000fea0000000800 */
[----:B------:R-:W0:Y:S02]  /*0760*/  @!P0 LDS R0, [R0] ;  /* 0x0000000000008984 */ /* 0x000e240000000800 */
[----:B0-----:R-:W-:-:S05]  /*0770*/  @!P0 IMAD.IADD R4, R0, 0x1, R9 ;  /* 0x0000000100048824 */ /* 0x001fca00078e0209 */
[----:B------:R1:W-:Y:S01]  /*0780*/  @!P0 STS [R7], R4 ;  /* 0x0000000407008388 */ /* 0x0003e20000000800 */
[----:B------:R-:W-:Y:S01]  /*0790*/  BAR.SYNC.DEFER_BLOCKING 0x0 ;  /* 0x0000000000007b1d */ /* 0x000fe20000010000 */
[----:B------:R-:W-:Y:S01]  /*07a0*/  ISETP.GT.U32.AND P0, PT, R5, 0x3, PT ;  /* 0x000000030500780c */ /* 0x000fe20003f04070 */
[----:B------:R-:W-:-:S12]  /*07b0*/  IMAD.MOV.U32 R5, RZ, RZ, R6 ;  /* 0x000000ffff057224 */ /* 0x000fd800078e0006 */
[----:B-1----:R-:W-:Y:S05]  /*07c0*/  @P0 BRA `(.L_x_8) ;  /* 0xfffffffc00d40947 */ /* 0x002fea000383ffff */
.L_x_7:
[----:B------:R-:W-:Y:S05]  /*07d0*/  @P1 EXIT ;  /* 0x000000000000194d */ /* 0x000fea0003800000 */
[----:B------:R-:W1:Y:S01]  /*07e0*/  S2UR UR5, SR_CgaCtaId ;  /* 0x00000000000579c3 */ /* 0x000e620000008800 */
[----:B------:R-:W-:-:S07]  /*07f0*/  UMOV UR4, 0x400 ;  /* 0x0000040000047882 */ /* 0x000fce0000000000 */
[----:B0-----:R-:W0:Y:S01]  /*0800*/  LDC.64 R4, c[0x0][0x380] ;  /* 0x0000e000ff047b82 */ /* 0x001e220000000a00 */
[----:B-1----:R-:W-:Y:S01]  /*0810*/  ULEA UR4, UR5, UR4, 0x18 ;  /* 0x0000000405047291 */ /* 0x002fe2000f8ec0ff */
[----:B0-----:R-:W-:-:S08]  /*0820*/  IMAD.WIDE.U32 R2, R3, 0x4, R4 ;  /* 0x0000000403027825 */ /* 0x001fd000078e0004 */
[----:B------:R-:W0:Y:S02]  /*0830*/  LDS R7, [UR4] ;  /* 0x00000004ff077984 */ /* 0x000e240008000800 */
[----:B------:R-:W0:Y:S02]  /*0840*/  LDCU.64 UR4, c[0x0][0x358] ;  /* 0x00006b00ff0477ac */ /* 0x000e240008000a00 */
[----:B0-----:R-:W-:Y:S01]  /*0850*/  STG.E desc[UR4][R2.64], R7 ;  /* 0x0000000702007986 */ /* 0x001fe2000c101904 */
[----:B------:R-:W-:Y:S05]  /*0860*/  EXIT ;  /* 0x000000000000794d */ /* 0x000fea0003800000 */
        .weak           $__internal_0_$__cuda_sm20_div_rn_f64_full
        .type           $__internal_0_$__cuda_sm20_div_rn_f64_full,@function
        .size           $__internal_0_$__cuda_sm20_div_rn_f64_full,(.L_x_15 - $__internal_0_$__cuda_sm20_div_rn_f64_full)
$__internal_0_$__cuda_sm20_div_rn_f64_full:
[C---:B------:R-:W-:Y:S01]  /*0870*/  FSETP.GEU.AND P0, PT, |R17|.reuse, 1.469367938527859385e-39, PT ;  /* 0x001000001100780b */ /* 0x040fe20003f0e200 */
[----:B------:R-:W-:Y:S01]  /*0880*/  IMAD.MOV.U32 R20, RZ, RZ, 0x1 ;  /* 0x00000001ff147424 */ /* 0x000fe200078e00ff */
[----:B------:R-:W-:Y:S01]  /*0890*/  LOP3.LUT R14, R17, 0x800fffff, RZ, 0xc0, !PT ;  /* 0x800fffff110e7812 */ /* 0x000fe200078ec0ff */
[----:B------:R-:W-:Y:S01]  /*08a0*/  IMAD.MOV.U32 R31, RZ, RZ, 0x1ca00000 ;  /* 0x1ca00000ff1f7424 */ /* 0x000fe200078e00ff */
[C---:B------:R-:W-:Y:S01]  /*08b0*/  FSETP.GEU.AND P2, PT, |R19|.reuse, 1.469367938527859385e-39, PT ;  /* 0x001000001300780b */ /* 0x040fe20003f4e200 */
[----:B------:R-:W-:Y:S01]  /*08c0*/  BSSY.RECONVERGENT B2, `(.L_x_9) ;  /* 0x0000052000027945 */ /* 0x000fe20003800200 */
[----:B------:R-:W-:Y:S01]  /*08d0*/  LOP3.LUT R15, R14, 0x3ff00000, RZ, 0xfc, !PT ;  /* 0x3ff000000e0f7812 */ /* 0x000fe200078efcff */
[----:B------:R-:W-:Y:S01]  /*08e0*/  IMAD.MOV.U32 R14, RZ, RZ, R16 ;  /* 0x000000ffff0e7224 */ /* 0x000fe200078e0010 */
[----:B------:R-:W-:Y:S02]  /*08f0*/  LOP3.LUT R30, R19, 0x7ff00000, RZ, 0xc0, !PT ;  /* 0x7ff00000131e7812 */ /* 0x000fe400078ec0ff */
[----:B------:R-:W-:-:S03]  /*0900*/  LOP3.LUT R33, R17, 0x7ff00000, RZ, 0xc0, !PT ;  /* 0x7ff0000011217812 */ /* 0x000fc600078ec0ff */
[----:B------:R-:W-:Y:S01]  /*0910*/  @!P0 DMUL R14, R16, 8.98846567431157953865e+307 ;  /* 0x7fe00000100e8828 */ /* 0x000fe20000000000 */
[----:B------:R-:W-:-:S03]  /*0920*/  ISETP.GE.U32.AND P1, PT, R30, R33, PT ;  /* 0x000000211e00720c */ /* 0x000fc60003f26070 */
[----:B------:R-:W-:Y:S02]  /*0930*/  @!P2 LOP3.LUT R23, R17, 0x7ff00000, RZ, 0xc0, !PT ;  /* 0x7ff000001117a812 */ /* 0x000fe400078ec0ff */
[----:B------:R-:W0:Y:S02]  /*0940*/  MUFU.RCP64H R21, R15 ;  /* 0x0000000f00157308 */ /* 0x000e240000001800 */
[----:B------:R-:W-:Y:S02]  /*0950*/  @!P2 ISETP.GE.U32.AND P3, PT, R30, R23, PT ;  /* 0x000000171e00a20c */ /* 0x000fe40003f66070 */
[----:B------:R-:W-:Y:S02]  /*0960*/  @!P0 LOP3.LUT R33, R15, 0x7ff00000, RZ, 0xc0, !PT ;  /* 0x7ff000000f218812 */ /* 0x000fe400078ec0ff */
[----:B------:R-:W-:-:S04]  /*0970*/  @!P2 SEL R23, R31, 0x63400000, !P3 ;  /* 0x634000001f17a807 */ /* 0x000fc80005800000 */
[----:B------:R-:W-:-:S04]  /*0980*/  @!P2 LOP3.LUT R26, R23, 0x80000000, R19, 0xf8, !PT ;  /* 0x80000000171aa812 */ /* 0x000fc800078ef813 */
[----:B------:R-:W-:Y:S01]  /*0990*/  @!P2 LOP3.LUT R27, R26, 0x100000, RZ, 0xfc, !PT ;  /* 0x001000001a1ba812 */ /* 0x000fe200078efcff */
[----:B------:R-:W-:Y:S01]  /*09a0*/  @!P2 IMAD.MOV.U32 R26, RZ, RZ, RZ ;  /* 0x000000ffff1aa224 */ /* 0x000fe200078e00ff */
[----:B0-----:R-:W-:-:S08]  /*09b0*/  DFMA R24, R20, -R14, 1 ;  /* 0x3ff000001418742b */ /* 0x001fd0000000080e */
[----:B------:R-:W-:-:S08]  /*09c0*/  DFMA R24, R24, R24, R24 ;  /* 0x000000181818722b */ /* 0x000fd00000000018 */
[----:B------:R-:W-:Y:S01]  /*09d0*/  DFMA R24, R20, R24, R20 ;  /* 0x000000181418722b */ /* 0x000fe20000000014 */
[----:B------:R-:W-:Y:S01]  /*09e0*/  SEL R21, R31, 0x63400000, !P1 ;  /* 0x634000001f157807 */ /* 0x000fe20004800000 */
[----:B------:R-:W-:-:S03]  /*09f0*/  IMAD.MOV.U32 R20, RZ, RZ, R18 ;  /* 0x000000ffff147224 */ /* 0x000fc600078e0012 */
[----:B------:R-:W-:-:S03]  /*0a00*/  LOP3.LUT R21, R21, 0x800fffff, R19, 0xf8, !PT ;  /* 0x800fffff15157812 */ /* 0x000fc600078ef813 */
[----:B------:R-:W-:-:S03]  /*0a10*/  DFMA R22, R24, -R14, 1 ;  /* 0x3ff000001816742b */ /* 0x000fc6000000080e */
[----:B------:R-:W-:-:S05]  /*0a20*/  @!P2 DFMA R20, R20, 2, -R26 ;  /* 0x400000001414a82b */ /* 0x000fca000000081a */
[----:B------:R-:W-:-:S08]  /*0a30*/  DFMA R22, R24, R22, R24 ;  /* 0x000000161816722b */ /* 0x000fd00000000018 */
[----:B------:R-:W-:-:S08]  /*0a40*/  DMUL R24, R22, R20 ;  /* 0x0000001416187228 */ /* 0x000fd00000000000 */
[----:B------:R-:W-:-:S08]  /*0a50*/  DFMA R26, R24, -R14, R20 ;  /* 0x8000000e181a722b */ /* 0x000fd00000000014 */
[----:B------:R-:W-:Y:S01]  /*0a60*/  DFMA R26, R22, R26, R24 ;  /* 0x0000001a161a722b */ /* 0x000fe20000000018 */
[----:B------:R-:W-:Y:S01]  /*0a70*/  IMAD.MOV.U32 R24, RZ, RZ, R30 ;  /* 0x000000ffff187224 */ /* 0x000fe200078e001e */
[----:B------:R-:W-:-:S05]  /*0a80*/  @!P2 LOP3.LUT R24, R21, 0x7ff00000, RZ, 0xc0, !PT ;  /* 0x7ff000001518a812 */ /* 0x000fca00078ec0ff */
[----:B------:R-:W-:-:S05]  /*0a90*/  VIADD R22, R24, 0xffffffff ;  /* 0xffffffff18167836 */ /* 0x000fca0000000000 */
[----:B------:R-:W-:Y:S01]  /*0aa0*/  ISETP.GT.U32.AND P0, PT, R22, 0x7feffffe, PT ;  /* 0x7feffffe1600780c */ /* 0x000fe20003f04070 */
[----:B------:R-:W-:-:S05]  /*0ab0*/  VIADD R22, R33, 0xffffffff ;  /* 0xffffffff21167836 */ /* 0x000fca0000000000 */
[----:B------:R-:W-:-:S13]  /*0ac0*/  ISETP.GT.U32.OR P0, PT, R22, 0x7feffffe, P0 ;  /* 0x7feffffe1600780c */ /* 0x000fda0000704470 */
[----:B------:R-:W-:Y:S05]  /*0ad0*/  @P0 BRA `(.L_x_10) ;  /* 0x00000000006c0947 */ /* 0x000fea0003800000 */
[----:B------:R-:W-:-:S04]  /*0ae0*/  LOP3.LUT R19, R17, 0x7ff00000, RZ, 0xc0, !PT ;  /* 0x7ff0000011137812 */ /* 0x000fc800078ec0ff */
[CC--:B------:R-:W-:Y:S02]  /*0af0*/  VIADDMNMX R18, R30.reuse, -R19.reuse, 0xb9600000, !PT ;  /* 0xb96000001e127446 */ /* 0x0c0fe40007800913 */
[----:B------:R-:W-:Y:S02]  /*0b00*/  ISETP.GE.U32.AND P0, PT, R30, R19, PT ;  /* 0x000000131e00720c */ /* 0x000fe40003f06070 */
[----:B------:R-:W-:Y:S02]  /*0b10*/  VIMNMX R18, PT, PT, R18, 0x46a00000, PT ;  /* 0x46a0000012127848 */ /* 0x000fe40003fe0100 */
[----:B------:R-:W-:-:S05]  /*0b20*/  SEL R31, R31, 0x63400000, !P0 ;  /* 0x634000001f1f7807 */ /* 0x000fca0004000000 */
[----:B------:R-:W-:Y:S01]  /*0b30*/  IMAD.IADD R24, R18, 0x1, -R31 ;  /* 0x0000000112187824 */ /* 0x000fe200078e0a1f */
[----:B------:R-:W-:-:S03]  /*0b40*/  MOV R18, RZ ;  /* 0x000000ff00127202 */ /* 0x000fc60000000f00 */
[----:B------:R-:W-:-:S06]  /*0b50*/  VIADD R19, R24, 0x7fe00000 ;  /* 0x7fe0000018137836 */ /* 0x000fcc0000000000 */
[----:B------:R-:W-:-:S10]  /*0b60*/  DMUL R22, R26, R18 ;  /* 0x000000121a167228 */ /* 0x000fd40000000000 */
[----:B------:R-:W-:-:S13]  /*0b70*/  FSETP.GTU.AND P0, PT, |R23|, 1.469367938527859385e-39, PT ;  /* 0x001000001700780b */ /* 0x000fda0003f0c200 */
[----:B------:R-:W-:Y:S05]  /*0b80*/  @P0 BRA `(.L_x_11) ;  /* 0x0000000000940947 */ /* 0x000fea0003800000 */
[----:B------:R-:W-:Y:S01]  /*0b90*/  DFMA R20, R26, -R14, R20 ;  /* 0x8000000e1a14722b */ /* 0x000fe20000000014 */
[----:B------:R-:W-:-:S09]  /*0ba0*/  IMAD.MOV.U32 R18, RZ, RZ, RZ ;  /* 0x000000ffff127224 */ /* 0x000fd200078e00ff */
[C---:B------:R-:W-:Y:S02]  /*0bb0*/  FSETP.NEU.AND P0, PT, R21.reuse, RZ, PT ;  /* 0x000000ff1500720b */ /* 0x040fe40003f0d000 */
[----:B------:R-:W-:-:S04]  /*0bc0*/  LOP3.LUT R25, R21, 0x80000000, R17, 0x48, !PT ;  /* 0x8000000015197812 */ /* 0x000fc800078e4811 */
[----:B------:R-:W-:-:S07]  /*0bd0*/  LOP3.LUT R19, R25, R19, RZ, 0xfc, !PT ;  /* 0x0000001319137212 */ /* 0x000fce00078efcff */
[----:B------:R-:W-:Y:S05]  /*0be0*/  @!P0 BRA `(.L_x_11) ;  /* 0x00000000007c8947 */ /* 0x000fea0003800000 */
[----:B------:R-:W-:Y:S01]  /*0bf0*/  IMAD.MOV R15, RZ, RZ, -R24 ;  /* 0x000000ffff0f7224 */ /* 0x000fe200078e0a18 */
[----:B------:R-:W-:Y:S01]  /*0c00*/  DMUL.RP R18, R26, R18 ;  /* 0x000000121a127228 */ /* 0x000fe20000008000 */
[----:B------:R-:W-:-:S06]  /*0c10*/  IMAD.MOV.U32 R14, RZ, RZ, RZ ;  /* 0x000000ffff0e7224 */ /* 0x000fcc00078e00ff */
[----:B------:R-:W-:-:S03]  /*0c20*/  DFMA R14, R22, -R14, R26 ;  /* 0x8000000e160e722b */ /* 0x000fc6000000001a */
[----:B------:R-:W-:-:S03]  /*0c30*/  LOP3.LUT R25, R19, R25, RZ, 0x3c, !PT ;  /* 0x0000001913197212 */ /* 0x000fc600078e3cff */
[----:B------:R-:W-:-:S04]  /*0c40*/  IADD3 R14, PT, PT, -R24, -0x43300000, RZ ;  /* 0xbcd00000180e7810 */ /* 0x000fc80007ffe1ff */
[----:B------:R-:W-:-:S04]  /*0c50*/  FSETP.NEU.AND P0, PT, |R15|, R14, PT ;  /* 0x0000000e0f00720b */ /* 0x000fc80003f0d200 */
[----:B------:R-:W-:Y:S02]  /*0c60*/  FSEL R22, R18, R22, !P0 ;  /* 0x0000001612167208 */ /* 0x000fe40004000000 */
[----:B------:R-:W-:Y:S01]  /*0c70*/  FSEL R23, R25, R23, !P0 ;  /* 0x0000001719177208 */ /* 0x000fe20004000000 */
[----:B------:R-:W-:Y:S06]  /*0c80*/  BRA `(.L_x_11) ;  /* 0x0000000000547947 */ /* 0x000fec0003800000 */
.L_x_10:
[----:B------:R-:W-:-:S14]  /*0c90*/  DSETP.NAN.AND P0, PT, R18, R18, PT ;  /* 0x000000121200722a */ /* 0x000fdc0003f08000 */
[----:B------:R-:W-:Y:S05]  /*0ca0*/  @P0 BRA `(.L_x_12) ;  /* 0x0000000000440947 */ /* 0x000fea0003800000 */
[----:B------:R-:W-:-:S14]  /*0cb0*/  DSETP.NAN.AND P0, PT, R16, R16, PT ;  /* 0x000000101000722a */ /* 0x000fdc0003f08000 */
[----:B------:R-:W-:Y:S05]  /*0cc0*/  @P0 BRA `(.L_x_13) ;  /* 0x0000000000300947 */ /* 0x000fea0003800000 */
[----:B------:R-:W-:Y:S01]  /*0cd0*/  ISETP.NE.AND P0, PT, R24, R33, PT ;  /* 0x000000211800720c */ /* 0x000fe20003f05270 */
[----:B------:R-:W-:Y:S02]  /*0ce0*/  IMAD.MOV.U32 R22, RZ, RZ, 0x0 ;  /* 0x00000000ff167424 */ /* 0x000fe400078e00ff */
[----:B------:R-:W-:-:S10]  /*0cf0*/  IMAD.MOV.U32 R23, RZ, RZ, -0x80000 ;  /* 0xfff80000ff177424 */ /* 0x000fd400078e00ff */
[----:B------:R-:W-:Y:S05]  /*0d00*/  @!P0 BRA `(.L_x_11) ;  /* 0x0000000000348947 */ /* 0x000fea0003800000 */
[----:B------:R-:W-:Y:S02]  /*0d10*/  ISETP.NE.AND P0, PT, R24, 0x7ff00000, PT ;  /* 0x7ff000001800780c */ /* 0x000fe40003f05270 */
[----:B------:R-:W-:Y:S02]  /*0d20*/  LOP3.LUT R23, R19, 0x80000000, R17, 0x48, !PT ;  /* 0x8000000013177812 */ /* 0x000fe400078e4811 */
[----:B------:R-:W-:-:S13]  /*0d30*/  ISETP.EQ.OR P0, PT, R33, RZ, !P0 ;  /* 0x000000ff2100720c */ /* 0x000fda0004702670 */
[----:B------:R-:W-:Y:S01]  /*0d40*/  @P0 LOP3.LUT R14, R23, 0x7ff00000, RZ, 0xfc, !PT ;  /* 0x7ff00000170e0812 */ /* 0x000fe200078efcff */
[----:B------:R-:W-:Y:S02]  /*0d50*/  @!P0 IMAD.MOV.U32 R22, RZ, RZ, RZ ;  /* 0x000000ffff168224 */ /* 0x000fe400078e00ff */
[----:B------:R-:W-:Y:S02]  /*0d60*/  @P0 IMAD.MOV.U32 R22, RZ, RZ, RZ ;  /* 0x000000ffff160224 */ /* 0x000fe400078e00ff */
[----:B------:R-:W-:Y:S01]  /*0d70*/  @P0 IMAD.MOV.U32 R23, RZ, RZ, R14 ;  /* 0x000000ffff170224 */ /* 0x000fe200078e000e */
[----:B------:R-:W-:Y:S06]  /*0d80*/  BRA `(.L_x_11) ;  /* 0x0000000000147947 */ /* 0x000fec0003800000 */
.L_x_13:
[----:B------:R-:W-:Y:S01]  /*0d90*/  LOP3.LUT R23, R17, 0x80000, RZ, 0xfc, !PT ;  /* 0x0008000011177812 */ /* 0x000fe200078efcff */
[----:B------:R-:W-:Y:S01]  /*0da0*/  IMAD.MOV.U32 R22, RZ, RZ, R16 ;  /* 0x000000ffff167224 */ /* 0x000fe200078e0010 */
[----:B------:R-:W-:Y:S06]  /*0db0*/  BRA `(.L_x_11) ;  /* 0x0000000000087947 */ /* 0x000fec0003800000 */
.L_x_12:
[----:B------:R-:W-:Y:S01]  /*0dc0*/  LOP3.LUT R23, R19, 0x80000, RZ, 0xfc, !PT ;  /* 0x0008000013177812 */ /* 0x000fe200078efcff */
[----:B------:R-:W-:-:S07]  /*0dd0*/  IMAD.MOV.U32 R22, RZ, RZ, R18 ;  /* 0x000000ffff167224 */ /* 0x000fce00078e0012 */
.L_x_11:
[----:B------:R-:W-:Y:S05]  /*0de0*/  BSYNC.RECONVERGENT B2 ;  /* 0x0000000000027941 */ /* 0x000fea0003800200 */
.L_x_9:
[----:B------:R-:W-:Y:S02]  /*0df0*/  IMAD.MOV.U32 R14, RZ, RZ, R0 ;  /* 0x000000ffff0e7224 */ /* 0x000fe400078e0000 */
[----:B------:R-:W-:Y:S02]  /*0e00*/  IMAD.MOV.U32 R15, RZ, RZ, 0x0 ;  /* 0x00000000ff0f7424 */ /* 0x000fe400078e00ff */
[----:B------:R-:W-:Y:S02]  /*0e10*/  IMAD.MOV.U32 R20, RZ, RZ, R22 ;  /* 0x000000ffff147224 */ /* 0x000fe400078e0016 */
[----:B------:R-:W-:Y:S01]  /*0e20*/  IMAD.MOV.U32 R21, RZ, RZ, R23 ;  /* 0x000000ffff157224 */ /* 0x000fe200078e0017 */
[----:B------:R-:W-:Y:S06]  /*0e30*/  RET.REL.NODEC R14 `(_Z7getHitsPi) ;  /* 0xfffffff00e707950 */ /* 0x000fec0003c3ffff */
.L_x_14:
[----:B------:R-:W-:-:S00]  /*0e40*/  BRA `(.L_x_14) ;  /* 0xfffffffc00fc7947 */ /* 0x000fc0000383ffff */
[----:B------:R-:W-:-:S00]  /*0e50*/  NOP ;  /* 0x0000000000007918 */ /* 0x000fc00000000000 */
        /* <DEDUP_REMOVED lines=10> */
.L_x_15:


//--------------------- .nv.global.init           --------------------------
	.section	.nv.global.init,"aw",@progbits
	.align	4
.nv.global.init:
	.type		mrg32k3aM1SubSeq,@object
	.size		mrg32k3aM1SubSeq,(mrg32k3aM2SubSeq - mrg32k3aM1SubSeq)
mrg32k3aM1SubSeq:
        /*0000*/ 	.byte	0x0b, 0xcc, 0xee, 0x04, 0x73, 0x29, 0x8b, 0x6f, 0xf6, 0x53, 0x03, 0xf6, 0x23, 0xf6, 0xea, 0xda
        /* <DEDUP_REMOVED lines=125> */
	.type		mrg32k3aM2SubSeq,@object
	.size		mrg32k3aM2SubSeq,(mrg32k3aM1 - mrg32k3aM2SubSeq)
mrg32k3aM2SubSeq:
        /* <DEDUP_REMOVED lines=126> */
	.type		mrg32k3aM1,@object
	.size		mrg32k3aM1,(mrg32k3aM1Seq - mrg32k3aM1)
mrg32k3aM1:
        /* <DEDUP_REMOVED lines=144> */
	.type		mrg32k3aM1Seq,@object
	.size		mrg32k3aM1Seq,(mrg32k3aM2 - mrg32k3aM1Seq)
mrg32k3aM1Seq:
        /* <DEDUP_REMOVED lines=144> */
	.type		mrg32k3aM2,@object
	.size		mrg32k3aM2,(mrg32k3aM2Seq - mrg32k3aM2)
mrg32k3aM2:
        /* <DEDUP_REMOVED lines=144> */
	.type		mrg32k3aM2Seq,@object
	.size		mrg32k3aM2Seq,(precalc_xorwow_matrix - mrg32k3aM2Seq)
mrg32k3aM2Seq:
        /* <DEDUP_REMOVED lines=144> */
	.type		precalc_xorwow_matrix,@object
	.size		precalc_xorwow_matrix,(precalc_xorwow_offset_matrix - precalc_xorwow_matrix)
precalc_xorwow_matrix:
        /* <DEDUP_REMOVED lines=6400> */
	.type		precalc_xorwow_offset_matrix,@object
	.size		precalc_xorwow_offset_matrix,(.L_1 - precalc_xorwow_offset_matrix)
precalc_xorwow_offset_matrix:
        /* <DEDUP_REMOVED lines=6400> */
.L_1:


//--------------------- .nv.shared._Z7getHitsPi   --------------------------
	.section	.nv.shared._Z7getHitsPi,"aw",@nobits
	.sectionflags	@""
	.align	4
.nv.shared._Z7getHitsPi:
	.zero		1152


//--------------------- .nv.shared.reserved.0     --------------------------
	.section	.nv.shared.reserved.0,"aw",@nobits
	.weak		__nv_reservedSMEM_offset_0_alias
	.size		__nv_reservedSMEM_offset_0_alias, 0, 64
	.other		__nv_reservedSMEM_offset_0_alias,@"STO_CUDA_RESERVED_SHARED STV_DEFAULT"
__nv_reservedSMEM_offset_0_alias:
	.zero		0
	.zero		64


//--------------------- .nv.constant0._Z7getHitsPi --------------------------
	.section	.nv.constant0._Z7getHitsPi,"a",@progbits
	.sectionflags	@""
	.align	4
.nv.constant0._Z7getHitsPi:
	.zero		904


//--------------------- SYMBOLS --------------------------

	.type		.nv.reservedSmem.offset0,@object
	.size		.nv.reservedSmem.offset0,0x4
	.type		.nv.reservedSmem.cap,@object
	.size		.nv.reservedSmem.cap,0x4
